	.headerflags	@"EF_CUDA_TEXMODE_UNIFIED EF_CUDA_64BIT_ADDRESS EF_CUDA_ACCELERATORS EF_CUDA_SM90 EF_CUDA_VIRTUAL_SM(EF_CUDA_SM90)"
	.elftype	@"ET_EXEC"


//--------------------- .nv.info                  --------------------------
	.section	.nv.info,"",@"SHT_CUDA_INFO"
	.align	4


	//----- nvinfo : EIATTR_REGCOUNT
	.align		4
        /*0000*/ 	.byte	0x04, 0x2f
        /*0002*/ 	.short	(.L_1 - .L_0)
	.align		4
.L_0:
        /*0004*/ 	.word	index@(triton_poi_fused_max_pool2d_with_indices_1)
        /*0008*/ 	.word	0x0000002a


	//----- nvinfo : EIATTR_MIN_STACK_SIZE
	.align		4
.L_1:
        /*000c*/ 	.byte	0x04, 0x12
        /*000e*/ 	.short	(.L_3 - .L_2)
	.align		4
.L_2:
        /*0010*/ 	.word	index@(triton_poi_fused_max_pool2d_with_indices_1)
        /*0014*/ 	.word	0x00000000


	//----- nvinfo : EIATTR_FRAME_SIZE
	.align		4
.L_3:
        /*0018*/ 	.byte	0x04, 0x11
        /*001a*/ 	.short	(.L_5 - .L_4)
	.align		4
.L_4:
        /*001c*/ 	.word	index@(triton_poi_fused_max_pool2d_with_indices_1)
        /*0020*/ 	.word	0x00000000


	//----- nvinfo : EIATTR_MIN_STACK_SIZE
	.align		4
.L_5:
        /*0024*/ 	.byte	0x04, 0x12
        /*0026*/ 	.short	(.L_7 - .L_6)
	.align		4
.L_6:
        /*0028*/ 	.word	index@(triton_poi_fused_max_pool2d_with_indices_1)
        /*002c*/ 	.word	0x00000000
.L_7:


//--------------------- .nv.info.triton_poi_fused_max_pool2d_with_indices_1 --------------------------
	.section	.nv.info.triton_poi_fused_max_pool2d_with_indices_1,"",@"SHT_CUDA_INFO"
	.sectionflags	@""
	.align	4


	//----- nvinfo : EIATTR_CUDA_API_VERSION
	.align		4
        /*0000*/ 	.byte	0x04, 0x37
        /*0002*/ 	.short	(.L_9 - .L_8)
.L_8:
        /*0004*/ 	.word	0x0000007c


	//----- nvinfo : EIATTR_KPARAM_INFO
	.align		4
.L_9:
        /*0008*/ 	.byte	0x04, 0x17
        /*000a*/ 	.short	(.L_11 - .L_10)
.L_10:
        /*000c*/ 	.word	0x00000000
        /*0010*/ 	.short	0x0003
        /*0012*/ 	.short	0x0018
        /*0014*/ 	.byte	0x00, 0xf0, 0x11, 0x00


	//----- nvinfo : EIATTR_KPARAM_INFO
	.align		4
.L_11:
        /*0018*/ 	.byte	0x04, 0x17
        /*001a*/ 	.short	(.L_13 - .L_12)
.L_12:
        /*001c*/ 	.word	0x00000000
        /*0020*/ 	.short	0x0002
        /*0022*/ 	.short	0x0010
        /*0024*/ 	.byte	0x00, 0xf4, 0x21, 0x00


	//----- nvinfo : EIATTR_KPARAM_INFO
	.align		4
.L_13:
        /*0028*/ 	.byte	0x04, 0x17
        /*002a*/ 	.short	(.L_15 - .L_14)
.L_14:
        /*002c*/ 	.word	0x00000000
        /*0030*/ 	.short	0x0001
        /*0032*/ 	.short	0x0008
        /*0034*/ 	.byte	0x00, 0xf4, 0x21, 0x00


	//----- nvinfo : EIATTR_KPARAM_INFO
	.align		4
.L_15:
        /*0038*/ 	.byte	0x04, 0x17
        /*003a*/ 	.short	(.L_17 - .L_16)
.L_16:
        /*003c*/ 	.word	0x00000000
        /*0040*/ 	.short	0x0000
        /*0042*/ 	.short	0x0000
        /*0044*/ 	.byte	0x00, 0xf4, 0x21, 0x00


	//----- nvinfo : EIATTR_SPARSE_MMA_MASK
	.align		4
.L_17:
        /*0048*/ 	.byte	0x03, 0x50
        /*004a*/ 	.short	0x0000


	//----- nvinfo : EIATTR_MAXREG_COUNT
	.align		4
        /*004c*/ 	.byte	0x03, 0x1b
        /*004e*/ 	.short	0x00ff


	//----- nvinfo : EIATTR_EXIT_INSTR_OFFSETS
	.align		4
        /*0050*/ 	.byte	0x04, 0x1c
        /*0052*/ 	.short	(.L_19 - .L_18)


	//   ....[0]....
.L_18:
        /*0054*/ 	.word	0x00001b00


	//   ....[1]....
        /*0058*/ 	.word	0x00001b20


	//----- nvinfo : EIATTR_REQNTID
	.align		4
.L_19:
        /*005c*/ 	.byte	0x04, 0x10
        /*005e*/ 	.short	(.L_21 - .L_20)
.L_20:
        /*0060*/ 	.word	0x00000020
        /*0064*/ 	.word	0x00000001
        /*0068*/ 	.word	0x00000001


	//----- nvinfo : EIATTR_CBANK_PARAM_SIZE
	.align		4
.L_21:
        /*006c*/ 	.byte	0x03, 0x19
        /*006e*/ 	.short	0x001c


	//----- nvinfo : EIATTR_PARAM_CBANK
	.align		4
        /*0070*/ 	.byte	0x04, 0x0a
        /*0072*/ 	.short	(.L_23 - .L_22)
	.align		4
.L_22:
        /*0074*/ 	.word	index@(.nv.constant0.triton_poi_fused_max_pool2d_with_indices_1)
        /*0078*/ 	.short	0x0210
        /*007a*/ 	.short	0x001c


	//----- nvinfo : EIATTR_SW_WAR
	.align		4
.L_23:
        /*007c*/ 	.byte	0x04, 0x36
        /*007e*/ 	.short	(.L_25 - .L_24)
.L_24:
        /*0080*/ 	.word	0x00000008
.L_25:


//--------------------- .nv.callgraph             --------------------------
	.section	.nv.callgraph,"",@"SHT_CUDA_CALLGRAPH"
	.align	4
	.sectionentsize	8
	.align		4
        /*0000*/ 	.word	0x00000000
	.align		4
        /*0004*/ 	.word	0xffffffff
	.align		4
        /*0008*/ 	.word	0x00000000
	.align		4
        /*000c*/ 	.word	0xfffffffe
	.align		4
        /*0010*/ 	.word	0x00000000
	.align		4
        /*0014*/ 	.word	0xfffffffd
	.align		4
        /*0018*/ 	.word	0x00000000
	.align		4
        /*001c*/ 	.word	0xfffffffc


//--------------------- .text.triton_poi_fused_max_pool2d_with_indices_1 --------------------------
	.section	.text.triton_poi_fused_max_pool2d_with_indices_1,"ax",@progbits
	.align	128
        .global         triton_poi_fused_max_pool2d_with_indices_1
        .type           triton_poi_fused_max_pool2d_with_indices_1,@function
        .size           triton_poi_fused_max_pool2d_with_indices_1,(.L_x_1 - triton_poi_fused_max_pool2d_with_indices_1)
        .other          triton_poi_fused_max_pool2d_with_indices_1,@"STO_CUDA_ENTRY STV_DEFAULT"
triton_poi_fused_max_pool2d_with_indices_1:
.text.triton_poi_fused_max_pool2d_with_indices_1:
[----:B------:R-:W0:Y:S02]  /*0000*/  LDC R1, c[0x0][0x28] ;  /* 0x00000a00ff017b82 */ /* 0x000e240000000800 */
[----:B------:R-:W1:Y:S01]  /*0010*/  S2R R5, SR_CTAID.X ;  /* 0x0000000000057919 */ /* 0x000e620000002500 */
[----:B------:R-:W-:Y:S01]  /*0020*/  CS2R R14, SRZ ;  /* 0x00000000000e7805 */ /* 0x000fe2000001ff00 */
[----:B------:R-:W-:Y:S01]  /*0030*/  ULDC.64 UR4, c[0x0][0x208] ;  /* 0x0000820000047ab9 */ /* 0x000fe20000000a00 */
[----:B------:R-:W-:Y:S01]  /*0040*/  ULDC.64 UR6, c[0x0][0x220] ;  /* 0x0000880000067ab9 */ /* 0x000fe20000000a00 */
[----:B------:R-:W2:Y:S01]  /*0050*/  S2R R3, SR_TID.X ;  /* 0x0000000000037919 */ /* 0x000ea20000002100 */
[--C-:B-1----:R-:W-:Y:S01]  /*0060*/  SHF.R.U32.HI R2, RZ, 0x19, R5.reuse ;  /* 0x00000019ff027819 */ /* 0x102fe20000011605 */
[----:B------:R-:W-:Y:S01]  /*0070*/  IMAD.SHL.U32 R0, R5, 0x40, RZ ;  /* 0x0000004005007824 */ /* 0x000fe200078e00ff */
[----:B------:R-:W-:Y:S01]  /*0080*/  SHF.R.S32.HI R5, RZ, 0x19, R5 ;  /* 0x00000019ff057819 */ /* 0x000fe20000011405 */
[----:B--2---:R-:W-:Y:S01]  /*0090*/  IMAD.SHL.U32 R3, R3, 0x2, RZ ;  /* 0x0000000203037824 */ /* 0x004fe200078e00ff */
[----:B------:R-:W-:Y:S01]  /*00a0*/  SGXT.U32 R2, R2, 0x1 ;  /* 0x000000010202781a */ /* 0x000fe20000000000 */
[----:B------:R-:W-:Y:S01]  /*00b0*/  VIADD R4, R0, 0x1 ;  /* 0x0000000100047836 */ /* 0x000fe20000000000 */
[----:B------:R-:W-:-:S02]  /*00c0*/  SGXT R5, R5, 0x1 ;  /* 0x000000010505781a */ /* 0x000fc40000000200 */
[----:B------:R-:W-:Y:S01]  /*00d0*/  LOP3.LUT R0, R0, 0x3e, R3, 0xf8, !PT ;  /* 0x0000003e00007812 */ /* 0x000fe200078ef803 */
[----:B------:R-:W-:-:S03]  /*00e0*/  IMAD.IADD R3, R4, 0x1, R2 ;  /* 0x0000000104037824 */ /* 0x000fc600078e0202 */
[----:B------:R-:W-:Y:S02]  /*00f0*/  SHF.R.S32.HI R7, RZ, 0x1, R0 ;  /* 0x00000001ff077819 */ /* 0x000fe40000011400 */
[----:B------:R-:W-:Y:S02]  /*0100*/  LOP3.LUT R3, R3, 0xffffffc2, RZ, 0xc0, !PT ;  /* 0xffffffc203037812 */ /* 0x000fe400078ec0ff */
[----:B------:R-:W-:Y:S01]  /*0110*/  LEA.HI R6, R5, R0, RZ, 0x2 ;  /* 0x0000000005067211 */ /* 0x000fe200078f10ff */
[----:B------:R-:W-:Y:S01]  /*0120*/  IMAD.IADD R5, R7, 0x1, R2 ;  /* 0x0000000107057824 */ /* 0x000fe200078e0202 */
[----:B------:R-:W-:Y:S01]  /*0130*/  ISETP.GE.AND P0, PT, R0, 0x40, PT ;  /* 0x000000400000780c */ /* 0x000fe20003f06270 */
[----:B------:R-:W-:Y:S01]  /*0140*/  IMAD.IADD R4, R4, 0x1, -R3 ;  /* 0x0000000104047824 */ /* 0x000fe200078e0a03 */
[----:B------:R-:W-:Y:S01]  /*0150*/  SHF.R.S32.HI R8, RZ, 0x2, R6 ;  /* 0x00000002ff087819 */ /* 0x000fe20000011406 */
[----:B------:R-:W1:Y:S01]  /*0160*/  LDC.64 R2, c[0x0][0x210] ;  /* 0x00008400ff027b82 */ /* 0x000e620000000a00 */
[----:B------:R-:W-:-:S02]  /*0170*/  LOP3.LUT R6, R5, 0xfffffffe, RZ, 0xc0, !PT ;  /* 0xfffffffe05067812 */ /* 0x000fc400078ec0ff */
[----:B------:R-:W-:Y:S01]  /*0180*/  ISETP.GT.AND P3, PT, R4, -0x1, PT ;  /* 0xffffffff0400780c */ /* 0x000fe20003f64270 */
[----:B------:R-:W-:Y:S01]  /*0190*/  IMAD R8, R8, 0x19, RZ ;  /* 0x0000001908087824 */ /* 0x000fe200078e02ff */
[C---:B------:R-:W-:Y:S01]  /*01a0*/  LEA R10, R4.reuse, 0x1, 0x2 ;  /* 0x00000001040a7811 */ /* 0x040fe200078e10ff */
[----:B------:R-:W-:Y:S01]  /*01b0*/  IMAD.IADD R7, R7, 0x1, -R6 ;  /* 0x0000000107077824 */ /* 0x000fe200078e0a06 */
[----:B------:R-:W-:Y:S02]  /*01c0*/  LEA R12, R4, 0x2, 0x2 ;  /* 0x00000002040c7811 */ /* 0x000fe400078e10ff */
[----:B------:R-:W-:Y:S01]  /*01d0*/  ISETP.LT.AND P1, PT, R10, 0x5, P3 ;  /* 0x000000050a00780c */ /* 0x000fe20001f21270 */
[C---:B------:R-:W-:Y:S01]  /*01e0*/  IMAD R5, R7.reuse, 0x14, R8 ;  /* 0x0000001407057824 */ /* 0x040fe200078e0208 */
[C---:B------:R-:W-:Y:S02]  /*01f0*/  LOP3.LUT R6, R7.reuse, R4, RZ, 0xfc, !PT ;  /* 0x0000000407067212 */ /* 0x040fe400078efcff */
[----:B------:R-:W-:Y:S01]  /*0200*/  ISETP.GT.AND P2, PT, R7, -0x1, P1 ;  /* 0xffffffff0700780c */ /* 0x000fe20000f44270 */
[----:B------:R-:W-:Y:S01]  /*0210*/  IMAD.IADD R11, R5, 0x1, R10 ;  /* 0x00000001050b7824 */ /* 0x000fe200078e020a */
[----:B------:R-:W-:Y:S01]  /*0220*/  ISETP.GT.AND P4, PT, R6, -0x1, !P0 ;  /* 0xffffffff0600780c */ /* 0x000fe20004784270 */
[----:B------:R-:W-:Y:S01]  /*0230*/  IMAD R9, R4, 0x4, R5 ;  /* 0x0000000404097824 */ /* 0x000fe200078e0205 */
[----:B------:R-:W-:Y:S01]  /*0240*/  ISETP.LT.AND P2, PT, R0, 0x40, P2 ;  /* 0x000000400000780c */ /* 0x000fe20001741270 */
[----:B------:R-:W-:Y:S01]  /*0250*/  IMAD.MOV.U32 R6, RZ, RZ, RZ ;  /* 0x000000ffff067224 */ /* 0x000fe200078e00ff */
[----:B------:R-:W-:-:S04]  /*0260*/  ISETP.LT.AND P5, PT, R12, 0x5, P3 ;  /* 0x000000050c00780c */ /* 0x000fc80001fa1270 */
[----:B------:R-:W-:Y:S01]  /*0270*/  ISETP.GT.AND P0, PT, R7, -0x1, P5 ;  /* 0xffffffff0700780c */ /* 0x000fe20002f04270 */
[----:B-1----:R-:W-:Y:S01]  /*0280*/  IMAD.WIDE R10, R11, 0x4, R2 ;  /* 0x000000040b0a7825 */ /* 0x002fe200078e0202 */
[----:B------:R-:W-:-:S03]  /*0290*/  P2R R21, PR, RZ, 0x20 ;  /* 0x00000020ff157803 */ /* 0x000fc60000000000 */
[----:B------:R-:W-:Y:S01]  /*02a0*/  IMAD.WIDE R8, R9, 0x4, R2 ;  /* 0x0000000409087825 */ /* 0x000fe200078e0202 */
[----:B------:R-:W-:Y:S01]  /*02b0*/  ISETP.LT.AND P0, PT, R0, 0x40, P0 ;  /* 0x000000400000780c */ /* 0x000fe20000701270 */
[----:B------:R1:W2:Y:S04]  /*02c0*/  @P2 LDG.E.EL R14, desc[UR4][R10.64] ;  /* 0x000000040a0e2981 */ /* 0x0002a8000c2e1900 */
[----:B------:R3:W4:Y:S01]  /*02d0*/  @P4 LDG.E.EL R6, desc[UR4][R8.64] ;  /* 0x0000000408064981 */ /* 0x000722000c2e1900 */
[----:B------:R-:W-:-:S04]  /*02e0*/  IMAD.IADD R13, R5, 0x1, R12 ;  /* 0x00000001050d7824 */ /* 0x000fc800078e020c */
[----:B------:R-:W-:-:S05]  /*02f0*/  IMAD.WIDE R12, R13, 0x4, R2 ;  /* 0x000000040d0c7825 */ /* 0x000fca00078e0202 */
[----:B------:R5:W4:Y:S01]  /*0300*/  @P0 LDG.E.EL R15, desc[UR4][R12.64] ;  /* 0x000000040c0f0981 */ /* 0x000b22000c2e1900 */
[C---:B-1----:R-:W-:Y:S02]  /*0310*/  VIADD R11, R5.reuse, 0x1 ;  /* 0x00000001050b7836 */ /* 0x042fe40000000000 */
[----:B---3--:R-:W-:-:S04]  /*0320*/  IMAD.WIDE R8, R5, 0x4, R2 ;  /* 0x0000000405087825 */ /* 0x008fc800078e0202 */
[----:B------:R-:W-:-:S04]  /*0330*/  IMAD.WIDE R10, R11, 0x4, R2 ;  /* 0x000000040b0a7825 */ /* 0x000fc800078e0202 */
[----:B-----5:R-:W-:Y:S01]  /*0340*/  IMAD.MOV.U32 R12, RZ, RZ, RZ ;  /* 0x000000ffff0c7224 */ /* 0x020fe200078e00ff */
[----:B--2---:R-:W-:Y:S02]  /*0350*/  SEL R14, R14, 0xff800000, P2 ;  /* 0xff8000000e0e7807 */ /* 0x004fe40001000000 */
[----:B----4-:R-:W-:Y:S01]  /*0360*/  SEL R19, R6, 0xff800000, P4 ;  /* 0xff80000006137807 */ /* 0x010fe20002000000 */
[----:B------:R-:W-:Y:S01]  /*0370*/  IMAD.MOV.U32 R6, RZ, RZ, RZ ;  /* 0x000000ffff067224 */ /* 0x000fe200078e00ff */
[C---:B------:R-:W-:Y:S02]  /*0380*/  FSETP.NAN.AND P2, PT, R14.reuse, R14, PT ;  /* 0x0000000e0e00720b */ /* 0x040fe40003f48000 */
[----:B------:R-:W-:Y:S01]  /*0390*/  FSETP.GT.AND P6, PT, R14, R19, PT ;  /* 0x000000130e00720b */ /* 0x000fe20003fc4000 */
[----:B------:R-:W-:-:S03]  /*03a0*/  VIADD R25, R5, 0x6 ;  /* 0x0000000605197836 */ /* 0x000fc60000000000 */
[----:B------:R-:W-:Y:S02]  /*03b0*/  P2R R17, PR, RZ, 0x40 ;  /* 0x00000040ff117803 */ /* 0x000fe40000000000 */
[----:B------:R-:W-:Y:S02]  /*03c0*/  SEL R15, R15, 0xff800000, P0 ;  /* 0xff8000000f0f7807 */ /* 0x000fe40000000000 */
[----:B------:R-:W-:-:S05]  /*03d0*/  ISETP.GT.AND P0, PT, R7, -0x1, PT ;  /* 0xffffffff0700780c */ /* 0x000fca0003f04270 */
[----:B------:R-:W-:Y:S02]  /*03e0*/  @!P6 SEL R14, R14, R19, P2 ;  /* 0x000000130e0ee207 */ /* 0x000fe40001000000 */
[----:B------:R-:W-:-:S13]  /*03f0*/  ISETP.LT.AND P2, PT, R0, 0x40, P0 ;  /* 0x000000400000780c */ /* 0x000fda0000741270 */
[----:B------:R-:W2:Y:S04]  /*0400*/  @P2 LDG.E.EL R6, desc[UR4][R8.64] ;  /* 0x0000000408062981 */ /* 0x000ea8000c2e1900 */
[----:B------:R-:W3:Y:S01]  /*0410*/  @P2 LDG.E.EL R12, desc[UR4][R10.64] ;  /* 0x000000040a0c2981 */ /* 0x000ee2000c2e1900 */
[----:B--2---:R-:W-:Y:S02]  /*0420*/  SEL R13, R6, 0xff800000, P2 ;  /* 0xff800000060d7807 */ /* 0x004fe40001000000 */
[----:B------:R-:W-:Y:S02]  /*0430*/  LEA R6, R4, 0x3, 0x2 ;  /* 0x0000000304067811 */ /* 0x000fe400078e10ff */
[----:B---3--:R-:W-:Y:S02]  /*0440*/  SEL R12, R12, 0xff800000, P2 ;  /* 0xff8000000c0c7807 */ /* 0x008fe40001000000 */
[----:B------:R-:W-:Y:S01]  /*0450*/  ISETP.LT.AND P3, PT, R6, 0x5, P3 ;  /* 0x000000050600780c */ /* 0x000fe20001f61270 */
[----:B------:R-:W-:Y:S01]  /*0460*/  IMAD.IADD R9, R5, 0x1, R6 ;  /* 0x0000000105097824 */ /* 0x000fe200078e0206 */
[C---:B------:R-:W-:Y:S01]  /*0470*/  FSETP.GT.AND P5, PT, R12.reuse, R13, PT ;  /* 0x0000000d0c00720b */ /* 0x040fe20003fa4000 */
[----:B------:R-:W-:Y:S01]  /*0480*/  IMAD.MOV.U32 R6, RZ, RZ, RZ ;  /* 0x000000ffff067224 */ /* 0x000fe200078e00ff */
[----:B------:R-:W-:Y:S01]  /*0490*/  FSETP.NAN.AND P4, PT, R12, R12, PT ;  /* 0x0000000c0c00720b */ /* 0x000fe20003f88000 */
[----:B------:R-:W-:Y:S01]  /*04a0*/  IMAD.WIDE R10, R9, 0x4, R2 ;  /* 0x00000004090a7825 */ /* 0x000fe200078e0202 */
[----:B------:R-:W-:-:S09]  /*04b0*/  P2R R18, PR, RZ, 0x20 ;  /* 0x00000020ff127803 */ /* 0x000fd20000000000 */
[----:B------:R-:W-:Y:S02]  /*04c0*/  @!P5 SEL R12, R12, R13, P4 ;  /* 0x0000000d0c0cd207 */ /* 0x000fe40002000000 */
[----:B------:R-:W-:-:S04]  /*04d0*/  ISETP.GT.AND P4, PT, R7, -0x1, P3 ;  /* 0xffffffff0700780c */ /* 0x000fc80001f84270 */
[----:B------:R-:W-:-:S13]  /*04e0*/  ISETP.LT.AND P4, PT, R0, 0x40, P4 ;  /* 0x000000400000780c */ /* 0x000fda0002781270 */
[----:B------:R-:W2:Y:S01]  /*04f0*/  @P4 LDG.E.EL R6, desc[UR4][R10.64] ;  /* 0x000000040a064981 */ /* 0x000ea2000c2e1900 */
[----:B------:R-:W-:Y:S01]  /*0500*/  VIADD R9, R5, 0x2 ;  /* 0x0000000205097836 */ /* 0x000fe20000000000 */
[----:B------:R-:W-:-:S03]  /*0510*/  FSETP.GEU.AND P5, PT, R14, R15, PT ;  /* 0x0000000f0e00720b */ /* 0x000fc60003fae000 */
[----:B------:R-:W-:Y:S01]  /*0520*/  IMAD.WIDE R8, R9, 0x4, R2 ;  /* 0x0000000409087825 */ /* 0x000fe200078e0202 */
[----:B------:R-:W-:Y:S02]  /*0530*/  P2R R19, PR, RZ, 0x20 ;  /* 0x00000020ff137803 */ /* 0x000fe40000000000 */
[----:B--2---:R-:W-:Y:S01]  /*0540*/  SEL R16, R6, 0xff800000, P4 ;  /* 0xff80000006107807 */ /* 0x004fe20002000000 */
[----:B------:R-:W-:Y:S01]  /*0550*/  IMAD.MOV.U32 R6, RZ, RZ, RZ ;  /* 0x000000ffff067224 */ /* 0x000fe200078e00ff */
[----:B------:R-:W-:-:S05]  /*0560*/  FSETP.NAN.AND P4, PT, R15, R15, PT ;  /* 0x0000000f0f00720b */ /* 0x000fca0003f88000 */
[----:B------:R-:W2:Y:S01]  /*0570*/  @P2 LDG.E.EL R6, desc[UR4][R8.64] ;  /* 0x0000000408062981 */ /* 0x000ea2000c2e1900 */
[----:B------:R-:W-:-:S04]  /*0580*/  VIADD R11, R5, 0x3 ;  /* 0x00000003050b7836 */ /* 0x000fc80000000000 */
[----:B------:R-:W-:-:S03]  /*0590*/  IMAD.WIDE R10, R11, 0x4, R2 ;  /* 0x000000040b0a7825 */ /* 0x000fc600078e0202 */
[----:B------:R-:W-:Y:S02]  /*05a0*/  @!P4 SEL R15, R15, R14, !P5 ;  /* 0x0000000e0f0fc207 */ /* 0x000fe40006800000 */
[----:B--2---:R-:W-:Y:S01]  /*05b0*/  SEL R13, R6, 0xff800000, P2 ;  /* 0xff800000060d7807 */ /* 0x004fe20001000000 */
[----:B------:R-:W-:-:S06]  /*05c0*/  IMAD.MOV.U32 R6, RZ, RZ, RZ ;  /* 0x000000ffff067224 */ /* 0x000fcc00078e00ff */
[----:B------:R1:W2:Y:S01]  /*05d0*/  @P2 LDG.E.EL R6, desc[UR4][R10.64] ;  /* 0x000000040a062981 */ /* 0x0002a2000c2e1900 */
[-C--:B------:R-:W-:Y:S02]  /*05e0*/  FSETP.NAN.AND P4, PT, R13, R13.reuse, PT ;  /* 0x0000000d0d00720b */ /* 0x080fe40003f88000 */
[----:B------:R-:W-:Y:S02]  /*05f0*/  FSETP.GEU.AND P5, PT, R12, R13, PT ;  /* 0x0000000d0c00720b */ /* 0x000fe40003fae000 */
[----:B------:R-:W-:Y:S02]  /*0600*/  LEA R8, R7, 0x1, 0x2 ;  /* 0x0000000107087811 */ /* 0x000fe400078e10ff */
[----:B------:R-:W-:-:S07]  /*0610*/  P2R R22, PR, RZ, 0x20 ;  /* 0x00000020ff167803 */ /* 0x000fce0000000000 */
[----:B------:R-:W-:Y:S02]  /*0620*/  @!P4 SEL R13, R13, R12, !P5 ;  /* 0x0000000c0d0dc207 */ /* 0x000fe40006800000 */
[-C--:B------:R-:W-:Y:S02]  /*0630*/  FSETP.GEU.AND P5, PT, R15, R16.reuse, PT ;  /* 0x000000100f00720b */ /* 0x080fe40003fae000 */
[----:B------:R-:W-:Y:S01]  /*0640*/  ISETP.LT.AND P4, PT, R8, 0x5, P0 ;  /* 0x000000050800780c */ /* 0x000fe20000781270 */
[----:B-1----:R-:W-:Y:S01]  /*0650*/  IMAD.MOV.U32 R10, RZ, RZ, RZ ;  /* 0x000000ffff0a7224 */ /* 0x002fe200078e00ff */
[----:B--2---:R-:W-:Y:S02]  /*0660*/  SEL R6, R6, 0xff800000, P2 ;  /* 0xff80000006067807 */ /* 0x004fe40001000000 */
[----:B------:R-:W-:-:S13]  /*0670*/  FSETP.NAN.AND P2, PT, R16, R16, PT ;  /* 0x000000101000720b */ /* 0x000fda0003f48000 */
[----:B------:R-:W-:Y:S02]  /*0680*/  @!P2 SEL R16, R16, R15, !P5 ;  /* 0x0000000f1010a207 */ /* 0x000fe40006800000 */
[----:B------:R-:W-:Y:S01]  /*0690*/  ISETP.GT.AND P2, PT, R4, -0x1, P4 ;  /* 0xffffffff0400780c */ /* 0x000fe20002744270 */
[----:B------:R-:W-:-:S03]  /*06a0*/  VIADD R15, R5, 0x5 ;  /* 0x00000005050f7836 */ /* 0x000fc60000000000 */
[----:B------:R-:W-:Y:S01]  /*06b0*/  ISETP.LT.AND P2, PT, R0, 0x40, P2 ;  /* 0x000000400000780c */ /* 0x000fe20001741270 */
[----:B------:R-:W-:-:S04]  /*06c0*/  IMAD R9, R4, 0x4, R15 ;  /* 0x0000000404097824 */ /* 0x000fc800078e020f */
[----:B------:R-:W-:-:S08]  /*06d0*/  IMAD.WIDE R8, R9, 0x4, R2 ;  /* 0x0000000409087825 */ /* 0x000fd000078e0202 */
[----:B------:R-:W2:Y:S01]  /*06e0*/  @P2 LDG.E.EL R10, desc[UR4][R8.64] ;  /* 0x00000004080a2981 */ /* 0x000ea2000c2e1900 */
[----:B------:R-:W-:Y:S02]  /*06f0*/  P2R R20, PR, RZ, 0x20 ;  /* 0x00000020ff147803 */ /* 0x000fe40000000000 */
[-C--:B------:R-:W-:Y:S01]  /*0700*/  FSETP.GEU.AND P5, PT, R13, R6.reuse, PT ;  /* 0x000000060d00720b */ /* 0x080fe20003fae000 */
[----:B------:R-:W-:Y:S02]  /*0710*/  IMAD R11, R4, 0x4, R25 ;  /* 0x00000004040b7824 */ /* 0x000fe400078e0219 */
[----:B------:R-:W-:Y:S01]  /*0720*/  IMAD.MOV.U32 R12, RZ, RZ, RZ ;  /* 0x000000ffff0c7224 */ /* 0x000fe200078e00ff */
[----:B--2---:R-:W-:Y:S02]  /*0730*/  SEL R23, R10, 0xff800000, P2 ;  /* 0xff8000000a177807 */ /* 0x004fe40001000000 */
[----:B------:R-:W-:-:S13]  /*0740*/  FSETP.NAN.AND P2, PT, R6, R6, PT ;  /* 0x000000060600720b */ /* 0x000fda0003f48000 */
[----:B------:R-:W-:Y:S02]  /*0750*/  @!P2 SEL R6, R6, R13, !P5 ;  /* 0x0000000d0606a207 */ /* 0x000fe40006800000 */
[----:B------:R-:W-:-:S04]  /*0760*/  PLOP3.LUT P2, PT, P1, P4, PT, 0x80, 0x0 ;  /* 0x000000000000781c */ /* 0x000fc80000f49070 */
[----:B------:R-:W-:Y:S01]  /*0770*/  ISETP.LT.AND P2, PT, R0, 0x40, P2 ;  /* 0x000000400000780c */ /* 0x000fe20001741270 */
[----:B------:R-:W-:-:S12]  /*0780*/  IMAD.WIDE R10, R11, 0x4, R2 ;  /* 0x000000040b0a7825 */ /* 0x000fd800078e0202 */
[----:B------:R-:W2:Y:S01]  /*0790*/  @P2 LDG.E.EL R12, desc[UR4][R10.64] ;  /* 0x000000040a0c2981 */ /* 0x000ea2000c2e1900 */
[----:B------:R-:W-:Y:S02]  /*07a0*/  P2R R24, PR, RZ, 0x20 ;  /* 0x00000020ff187803 */ /* 0x000fe40000000000 */
[-C--:B------:R-:W-:Y:S01]  /*07b0*/  FSETP.GEU.AND P5, PT, R16, R23.reuse, PT ;  /* 0x000000171000720b */ /* 0x080fe20003fae000 */
[----:B------:R-:W-:Y:S01]  /*07c0*/  IMAD.WIDE R8, R15, 0x4, R2 ;  /* 0x000000040f087825 */ /* 0x000fe200078e0202 */
[----:B--2---:R-:W-:Y:S02]  /*07d0*/  SEL R14, R12, 0xff800000, P2 ;  /* 0xff8000000c0e7807 */ /* 0x004fe40001000000 */
[----:B------:R-:W-:Y:S01]  /*07e0*/  FSETP.NAN.AND P2, PT, R23, R23, PT ;  /* 0x000000171700720b */ /* 0x000fe20003f48000 */
[----:B------:R-:W-:-:S12]  /*07f0*/  IMAD.MOV.U32 R12, RZ, RZ, RZ ;  /* 0x000000ffff0c7224 */ /* 0x000fd800078e00ff */
[----:B------:R-:W-:Y:S02]  /*0800*/  @!P2 SEL R23, R23, R16, !P5 ;  /* 0x000000101717a207 */ /* 0x000fe40006800000 */
[----:B------:R-:W-:-:S13]  /*0810*/  ISETP.LT.AND P2, PT, R0, 0x40, P4 ;  /* 0x000000400000780c */ /* 0x000fda0002741270 */
[----:B------:R-:W2:Y:S01]  /*0820*/  @P2 LDG.E.EL R12, desc[UR4][R8.64] ;  /* 0x00000004080c2981 */ /* 0x000ea2000c2e1900 */
[----:B------:R-:W-:Y:S01]  /*0830*/  P2R R26, PR, RZ, 0x20 ;  /* 0x00000020ff1a7803 */ /* 0x000fe20000000000 */
[----:B------:R-:W-:-:S04]  /*0840*/  VIADD R15, R5, 0x7 ;  /* 0x00000007050f7836 */ /* 0x000fc80000000000 */
[----:B------:R-:W-:-:S04]  /*0850*/  IMAD R11, R4, 0x4, R15 ;  /* 0x00000004040b7824 */ /* 0x000fc800078e020f */
[----:B------:R-:W-:Y:S01]  /*0860*/  IMAD.WIDE R10, R11, 0x4, R2 ;  /* 0x000000040b0a7825 */ /* 0x000fe200078e0202 */
[----:B--2---:R-:W-:-:S04]  /*0870*/  SEL R13, R12, 0xff800000, P2 ;  /* 0xff8000000c0d7807 */ /* 0x004fc80001000000 */
[-C--:B------:R-:W-:Y:S02]  /*0880*/  FSETP.NAN.AND P6, PT, R13, R13.reuse, PT ;  /* 0x0000000d0d00720b */ /* 0x080fe40003fc8000 */
[----:B------:R-:W-:-:S04]  /*0890*/  FSETP.GEU.AND P5, PT, R6, R13, PT ;  /* 0x0000000d0600720b */ /* 0x000fc80003fae000 */
[----:B------:R-:W-:-:S07]  /*08a0*/  P2R R16, PR, RZ, 0x20 ;  /* 0x00000020ff107803 */ /* 0x000fce0000000000 */
[----:B------:R-:W-:Y:S02]  /*08b0*/  @!P6 SEL R13, R13, R6, !P5 ;  /* 0x000000060d0de207 */ /* 0x000fe40006800000 */
[----:B------:R-:W-:-:S04]  /*08c0*/  ISETP.NE.AND P5, PT, R21, RZ, PT ;  /* 0x000000ff1500720c */ /* 0x000fc80003fa5270 */
[----:B------:R-:W-:-:S04]  /*08d0*/  PLOP3.LUT P6, PT, P5, P4, PT, 0x80, 0x0 ;  /* 0x000000000000781c */ /* 0x000fc80002fc9070 */
[----:B------:R-:W-:Y:S01]  /*08e0*/  ISETP.LT.AND P6, PT, R0, 0x40, P6 ;  /* 0x000000400000780c */ /* 0x000fe200037c1270 */
[----:B------:R-:W-:-:S12]  /*08f0*/  IMAD.MOV.U32 R6, RZ, RZ, RZ ;  /* 0x000000ffff067224 */ /* 0x000fd800078e00ff */
[----:B------:R-:W2:Y:S01]  /*0900*/  @P6 LDG.E.EL R6, desc[UR4][R10.64] ;  /* 0x000000040a066981 */ /* 0x000ea2000c2e1900 */
[----:B------:R-:W-:Y:S02]  /*0910*/  P2R R31, PR, RZ, 0x20 ;  /* 0x00000020ff1f7803 */ /* 0x000fe40000000000 */
[----:B------:R-:W-:Y:S02]  /*0920*/  FSETP.GEU.AND P5, PT, R23, R14, PT ;  /* 0x0000000e1700720b */ /* 0x000fe40003fae000 */
[----:B------:R-:W-:-:S04]  /*0930*/  PLOP3.LUT P4, PT, P3, P4, PT, 0x80, 0x0 ;  /* 0x000000000000781c */ /* 0x000fc80001f89070 */
[----:B------:R-:W-:Y:S01]  /*0940*/  ISETP.LT.AND P4, PT, R0, 0x40, P4 ;  /* 0x000000400000780c */ /* 0x000fe20002781270 */
[----:B------:R-:W-:Y:S01]  /*0950*/  IMAD.MOV.U32 R12, RZ, RZ, RZ ;  /* 0x000000ffff0c7224 */ /* 0x000fe200078e00ff */
[----:B--2---:R-:W-:Y:S02]  /*0960*/  SEL R21, R6, 0xff800000, P6 ;  /* 0xff80000006157807 */ /* 0x004fe40003000000 */
[----:B------:R-:W-:-:S13]  /*0970*/  FSETP.NAN.AND P6, PT, R14, R14, PT ;  /* 0x0000000e0e00720b */ /* 0x000fda0003fc8000 */
[----:B------:R-:W-:Y:S01]  /*0980*/  @!P6 SEL R14, R14, R23, !P5 ;  /* 0x000000170e0ee207 */ /* 0x000fe20006800000 */
[----:B------:R-:W-:-:S04]  /*0990*/  VIADD R23, R5, 0x8 ;  /* 0x0000000805177836 */ /* 0x000fc80000000000 */
[----:B------:R-:W-:-:S04]  /*09a0*/  IMAD R11, R4, 0x4, R23 ;  /* 0x00000004040b7824 */ /* 0x000fc800078e0217 */
[----:B------:R-:W-:-:S05]  /*09b0*/  IMAD.WIDE R10, R11, 0x4, R2 ;  /* 0x000000040b0a7825 */ /* 0x000fca00078e0202 */
[----:B------:R-:W2:Y:S01]  /*09c0*/  @P4 LDG.E.EL R12, desc[UR4][R10.64] ;  /* 0x000000040a0c4981 */ /* 0x000ea2000c2e1900 */
[----:B------:R-:W-:Y:S02]  /*09d0*/  IMAD.MOV.U32 R6, RZ, RZ, RZ ;  /* 0x000000ffff067224 */ /* 0x000fe400078e00ff */
[----:B------:R-:W-:-:S05]  /*09e0*/  IMAD.WIDE R8, R25, 0x4, R2 ;  /* 0x0000000419087825 */ /* 0x000fca00078e0202 */
[----:B------:R1:W3:Y:S02]  /*09f0*/  @P2 LDG.E.EL R6, desc[UR4][R8.64] ;  /* 0x0000000408062981 */ /* 0x0002e4000c2e1900 */
[----:B-1----:R-:W-:Y:S01]  /*0a00*/  IMAD.WIDE R8, R15, 0x4, R2 ;  /* 0x000000040f087825 */ /* 0x002fe200078e0202 */
[----:B--2---:R-:W-:-:S03]  /*0a10*/  SEL R28, R12, 0xff800000, P4 ;  /* 0xff8000000c1c7807 */ /* 0x004fc60002000000 */
[----:B------:R-:W-:-:S06]  /*0a20*/  IMAD.MOV.U32 R12, RZ, RZ, RZ ;  /* 0x000000ffff0c7224 */ /* 0x000fcc00078e00ff */
[----:B------:R-:W2:Y:S01]  /*0a30*/  @P2 LDG.E.EL R12, desc[UR4][R8.64] ;  /* 0x00000004080c2981 */ /* 0x000ea2000c2e1900 */
[----:B---3--:R-:W-:-:S04]  /*0a40*/  SEL R6, R6, 0xff800000, P2 ;  /* 0xff80000006067807 */ /* 0x008fc80001000000 */
[-C--:B------:R-:W-:Y:S02]  /*0a50*/  FSETP.NAN.AND P6, PT, R6, R6.reuse, PT ;  /* 0x000000060600720b */ /* 0x080fe40003fc8000 */
[----:B------:R-:W-:Y:S02]  /*0a60*/  FSETP.NAN.AND P4, PT, R21, R21, PT ;  /* 0x000000151500720b */ /* 0x000fe40003f88000 */
[----:B------:R-:W-:Y:S02]  /*0a70*/  P2R R27, PR, RZ, 0x20 ;  /* 0x00000020ff1b7803 */ /* 0x000fe40000000000 */
[----:B------:R-:W-:-:S04]  /*0a80*/  FSETP.GEU.AND P5, PT, R13, R6, PT ;  /* 0x000000060d00720b */ /* 0x000fc80003fae000 */
[----:B------:R-:W-:-:S03]  /*0a90*/  P2R R25, PR, RZ, 0x20 ;  /* 0x00000020ff197803 */ /* 0x000fc60000000000 */
[----:B------:R-:W-:Y:S02]  /*0aa0*/  @!P6 SEL R6, R6, R13, !P5 ;  /* 0x0000000d0606e207 */ /* 0x000fe40006800000 */
[----:B------:R-:W-:-:S04]  /*0ab0*/  FSETP.GEU.AND P5, PT, R14, R21, PT ;  /* 0x000000150e00720b */ /* 0x000fc80003fae000 */
[----:B------:R-:W-:Y:S02]  /*0ac0*/  @!P4 SEL R21, R21, R14, !P5 ;  /* 0x0000000e1515c207 */ /* 0x000fe40006800000 */
[----:B------:R-:W-:Y:S01]  /*0ad0*/  P2R R29, PR, RZ, 0x20 ;  /* 0x00000020ff1d7803 */ /* 0x000fe20000000000 */
[----:B------:R-:W-:Y:S01]  /*0ae0*/  IMAD.WIDE R10, R23, 0x4, R2 ;  /* 0x00000004170a7825 */ /* 0x000fe200078e0202 */
[----:B--2---:R-:W-:-:S04]  /*0af0*/  SEL R13, R12, 0xff800000, P2 ;  /* 0xff8000000c0d7807 */ /* 0x004fc80001000000 */
[-C--:B------:R-:W-:Y:S02]  /*0b00*/  FSETP.NAN.AND P4, PT, R13, R13.reuse, PT ;  /* 0x0000000d0d00720b */ /* 0x080fe40003f88000 */
[----:B------:R-:W-:-:S11]  /*0b10*/  FSETP.GEU.AND P5, PT, R6, R13, PT ;  /* 0x0000000d0600720b */ /* 0x000fd60003fae000 */
[----:B------:R-:W-:Y:S01]  /*0b20*/  @!P4 SEL R13, R13, R6, !P5 ;  /* 0x000000060d0dc207 */ /* 0x000fe20006800000 */
[----:B------:R-:W-:-:S06]  /*0b30*/  IMAD.MOV.U32 R6, RZ, RZ, RZ ;  /* 0x000000ffff067224 */ /* 0x000fcc00078e00ff */
[----:B------:R1:W2:Y:S01]  /*0b40*/  @P2 LDG.E.EL R6, desc[UR4][R10.64] ;  /* 0x000000040a062981 */ /* 0x0002a2000c2e1900 */
[----:B------:R-:W-:Y:S02]  /*0b50*/  LEA R8, R7, 0x2, 0x2 ;  /* 0x0000000207087811 */ /* 0x000fe400078e10ff */
[----:B------:R-:W-:Y:S02]  /*0b60*/  P2R R30, PR, RZ, 0x20 ;  /* 0x00000020ff1e7803 */ /* 0x000fe40000000000 */
[----:B------:R-:W-:Y:S02]  /*0b70*/  FSETP.GEU.AND P5, PT, R21, R28, PT ;  /* 0x0000001c1500720b */ /* 0x000fe40003fae000 */
[----:B------:R-:W-:Y:S01]  /*0b80*/  ISETP.LT.AND P4, PT, R8, 0x5, P0 ;  /* 0x000000050800780c */ /* 0x000fe20000781270 */
[----:B------:R-:W-:-:S04]  /*0b90*/  VIADD R15, R5, 0xa ;  /* 0x0000000a050f7836 */ /* 0x000fc80000000000 */
[----:B------:R-:W-:Y:S02]  /*0ba0*/  IMAD R9, R4, 0x4, R15 ;  /* 0x0000000404097824 */ /* 0x000fe400078e020f */
[----:B-1----:R-:W-:Y:S02]  /*0bb0*/  IMAD.MOV.U32 R10, RZ, RZ, RZ ;  /* 0x000000ffff0a7224 */ /* 0x002fe400078e00ff */
[----:B------:R-:W-:Y:S01]  /*0bc0*/  IMAD.WIDE R8, R9, 0x4, R2 ;  /* 0x0000000409087825 */ /* 0x000fe200078e0202 */
[----:B--2---:R-:W-:Y:S02]  /*0bd0*/  SEL R6, R6, 0xff800000, P2 ;  /* 0xff80000006067807 */ /* 0x004fe40001000000 */
[----:B------:R-:W-:-:S13]  /*0be0*/  FSETP.NAN.AND P2, PT, R28, R28, PT ;  /* 0x0000001c1c00720b */ /* 0x000fda0003f48000 */
[----:B------:R-:W-:Y:S02]  /*0bf0*/  @!P2 SEL R28, R28, R21, !P5 ;  /* 0x000000151c1ca207 */ /* 0x000fe40006800000 */
[----:B------:R-:W-:-:S04]  /*0c00*/  ISETP.GT.AND P2, PT, R4, -0x1, P4 ;  /* 0xffffffff0400780c */ /* 0x000fc80002744270 */
[----:B------:R-:W-:-:S13]  /*0c10*/  ISETP.LT.AND P2, PT, R0, 0x40, P2 ;  /* 0x000000400000780c */ /* 0x000fda0001741270 */
[----:B------:R-:W2:Y:S01]  /*0c20*/  @P2 LDG.E.EL R10, desc[UR4][R8.64] ;  /* 0x00000004080a2981 */ /* 0x000ea2000c2e1900 */
[----:B------:R-:W-:Y:S02]  /*0c30*/  P2R R32, PR, RZ, 0x20 ;  /* 0x00000020ff207803 */ /* 0x000fe40000000000 */
[-C--:B------:R-:W-:Y:S01]  /*0c40*/  FSETP.GEU.AND P5, PT, R13, R6.reuse, PT ;  /* 0x000000060d00720b */ /* 0x080fe20003fae000 */
[----:B------:R-:W-:Y:S01]  /*0c50*/  IMAD.MOV.U32 R12, RZ, RZ, RZ ;  /* 0x000000ffff0c7224 */ /* 0x000fe200078e00ff */
[----:B--2---:R-:W-:Y:S02]  /*0c60*/  SEL R23, R10, 0xff800000, P2 ;  /* 0xff8000000a177807 */ /* 0x004fe40001000000 */
[----:B------:R-:W-:-:S13]  /*0c70*/  FSETP.NAN.AND P2, PT, R6, R6, PT ;  /* 0x000000060600720b */ /* 0x000fda0003f48000 */
[----:B------:R-:W-:Y:S02]  /*0c80*/  @!P2 SEL R6, R6, R13, !P5 ;  /* 0x0000000d0606a207 */ /* 0x000fe40006800000 */
[----:B------:R-:W-:Y:S01]  /*0c90*/  PLOP3.LUT P2, PT, P1, P4, PT, 0x80, 0x0 ;  /* 0x000000000000781c */ /* 0x000fe20000f49070 */
[----:B------:R-:W-:-:S03]  /*0ca0*/  VIADD R13, R5, 0xb ;  /* 0x0000000b050d7836 */ /* 0x000fc60000000000 */
[----:B------:R-:W-:Y:S01]  /*0cb0*/  ISETP.LT.AND P2, PT, R0, 0x40, P2 ;  /* 0x000000400000780c */ /* 0x000fe20001741270 */
[----:B------:R-:W-:-:S04]  /*0cc0*/  IMAD R11, R4, 0x4, R13 ;  /* 0x00000004040b7824 */ /* 0x000fc800078e020d */
[----:B------:R-:W-:-:S08]  /*0cd0*/  IMAD.WIDE R10, R11, 0x4, R2 ;  /* 0x000000040b0a7825 */ /* 0x000fd000078e0202 */
        /* <DEDUP_REMOVED lines=13> */
[----:B------:R-:W-:-:S04]  /*0db0*/  IMAD.WIDE R14, R15, 0x4, R2 ;  /* 0x000000040f0e7825 */ /* 0x000fc800078e0202 */
[----:B------:R-:W-:Y:S01]  /*0dc0*/  IMAD.MOV.U32 R10, RZ, RZ, RZ ;  /* 0x000000ffff0a7224 */ /* 0x000fe200078e00ff */
        /* <DEDUP_REMOVED lines=8> */
[----:B------:R-:W-:Y:S02]  /*0e50*/  IMAD.MOV.U32 R6, RZ, RZ, RZ ;  /* 0x000000ffff067224 */ /* 0x000fe400078e00ff */
[----:B------:R-:W-:-:S05]  /*0e60*/  IMAD.WIDE R12, R13, 0x4, R2 ;  /* 0x000000040d0c7825 */ /* 0x000fca00078e0202 */
[----:B------:R-:W2:Y:S05]  /*0e70*/  @P2 LDG.E.EL R10, desc[UR4][R12.64] ;  /* 0x000000040c0a2981 */ /* 0x000eaa000c2e1900 */
[----:B------:R1:W3:Y:S01]  /*0e80*/  @P6 LDG.E.EL R6, desc[UR4][R14.64] ;  /* 0x000000040e066981 */ /* 0x0002e2000c2e1900 */
[----:B------:R-:W-:Y:S02]  /*0e90*/  P2R R28, PR, RZ, 0x20 ;  /* 0x00000020ff1c7803 */ /* 0x000fe40000000000 */
[----:B------:R-:W-:Y:S02]  /*0ea0*/  FSETP.GEU.AND P5, PT, R23, R34, PT ;  /* 0x000000221700720b */ /* 0x000fe40003fae000 */
[----:B------:R-:W-:-:S02]  /*0eb0*/  PLOP3.LUT P4, PT, P3, P4, PT, 0x80, 0x0 ;  /* 0x000000000000781c */ /* 0x000fc40001f89070 */
[----:B-1----:R-:W-:Y:S02]  /*0ec0*/  P2R R14, PR, RZ, 0x20 ;  /* 0x00000020ff0e7803 */ /* 0x002fe40000000000 */
[----:B------:R-:W-:Y:S02]  /*0ed0*/  ISETP.LT.AND P4, PT, R0, 0x40, P4 ;  /* 0x000000400000780c */ /* 0x000fe40002781270 */
[----:B---3--:R-:W-:Y:S02]  /*0ee0*/  SEL R31, R6, 0xff800000, P6 ;  /* 0xff800000061f7807 */ /* 0x008fe40003000000 */
[----:B------:R-:W-:Y:S02]  /*0ef0*/  FSETP.NAN.AND P6, PT, R34, R34, PT ;  /* 0x000000222200720b */ /* 0x000fe40003fc8000 */
[----:B--2---:R-:W-:-:S11]  /*0f00*/  SEL R10, R10, 0xff800000, P2 ;  /* 0xff8000000a0a7807 */ /* 0x004fd60001000000 */
[----:B------:R-:W-:Y:S02]  /*0f10*/  @!P6 SEL R34, R34, R23, !P5 ;  /* 0x000000172222e207 */ /* 0x000fe40006800000 */
[-C--:B------:R-:W-:Y:S02]  /*0f20*/  FSETP.NAN.AND P6, PT, R10, R10.reuse, PT ;  /* 0x0000000a0a00720b */ /* 0x080fe40003fc8000 */
[----:B------:R-:W-:Y:S01]  /*0f30*/  FSETP.GEU.AND P5, PT, R21, R10, PT ;  /* 0x0000000a1500720b */ /* 0x000fe20003fae000 */
[----:B------:R-:W-:-:S10]  /*0f40*/  IMAD.MOV.U32 R6, RZ, RZ, RZ ;  /* 0x000000ffff067224 */ /* 0x000fd400078e00ff */
[----:B------:R-:W-:Y:S02]  /*0f50*/  @!P6 SEL R10, R10, R21, !P5 ;  /* 0x000000150a0ae207 */ /* 0x000fe40006800000 */
[----:B------:R-:W-:Y:S02]  /*0f60*/  P2R R21, PR, RZ, 0x8 ;  /* 0x00000008ff157803 */ /* 0x000fe40000000000 */
[----:B------:R-:W-:Y:S01]  /*0f70*/  ISETP.NE.AND P3, PT, R17, RZ, PT ;  /* 0x000000ff1100720c */ /* 0x000fe20003f65270 */
[----:B------:R-:W-:-:S04]  /*0f80*/  VIADD R17, R5, 0xd ;  /* 0x0000000d05117836 */ /* 0x000fc80000000000 */
[----:B------:R-:W-:-:S04]  /*0f90*/  IMAD R9, R4, 0x4, R17 ;  /* 0x0000000404097824 */ /* 0x000fc800078e0211 */
[----:B------:R-:W-:-:S05]  /*0fa0*/  IMAD.WIDE R8, R9, 0x4, R2 ;  /* 0x0000000409087825 */ /* 0x000fca00078e0202 */
[----:B------:R1:W2:Y:S01]  /*0fb0*/  @P4 LDG.E.EL R6, desc[UR4][R8.64] ;  /* 0x0000000408064981 */ /* 0x0002a2000c2e1900 */
[----:B------:R-:W-:Y:S02]  /*0fc0*/  LEA R7, R7, 0x3, 0x2 ;  /* 0x0000000307077811 */ /* 0x000fe400078e10ff */
[----:B------:R-:W-:Y:S02]  /*0fd0*/  P2R R23, PR, RZ, 0x20 ;  /* 0x00000020ff177803 */ /* 0x000fe40000000000 */
[----:B------:R-:W-:Y:S02]  /*0fe0*/  FSETP.GEU.AND P5, PT, R34, R31, PT ;  /* 0x0000001f2200720b */ /* 0x000fe40003fae000 */
[----:B------:R-:W-:Y:S01]  /*0ff0*/  ISETP.LT.AND P0, PT, R7, 0x5, P0 ;  /* 0x000000050700780c */ /* 0x000fe20000701270 */
[----:B------:R-:W-:-:S04]  /*1000*/  VIADD R13, R5, 0xf ;  /* 0x0000000f050d7836 */ /* 0x000fc80000000000 */
[----:B------:R-:W-:Y:S02]  /*1010*/  IMAD R7, R4, 0x4, R13 ;  /* 0x0000000404077824 */ /* 0x000fe400078e020d */
[----:B-1----:R-:W-:Y:S01]  /*1020*/  IMAD.MOV.U32 R8, RZ, RZ, RZ ;  /* 0x000000ffff087224 */ /* 0x002fe200078e00ff */
[----:B--2---:R-:W-:Y:S02]  /*1030*/  SEL R12, R6, 0xff800000, P4 ;  /* 0xff800000060c7807 */ /* 0x004fe40002000000 */
[----:B------:R-:W-:-:S13]  /*1040*/  FSETP.NAN.AND P4, PT, R31, R31, PT ;  /* 0x0000001f1f00720b */ /* 0x000fda0003f88000 */
[----:B------:R-:W-:Y:S02]  /*1050*/  @!P4 SEL R31, R31, R34, !P5 ;  /* 0x000000221f1fc207 */ /* 0x000fe40006800000 */
[----:B------:R-:W-:-:S04]  /*1060*/  ISETP.GT.AND P4, PT, R4, -0x1, P0 ;  /* 0xffffffff0400780c */ /* 0x000fc80000784270 */
[----:B------:R-:W-:Y:S01]  /*1070*/  ISETP.LT.AND P4, PT, R0, 0x40, P4 ;  /* 0x000000400000780c */ /* 0x000fe20002781270 */
[----:B------:R-:W-:-:S12]  /*1080*/  IMAD.WIDE R6, R7, 0x4, R2 ;  /* 0x0000000407067825 */ /* 0x000fd800078e0202 */
[----:B------:R-:W2:Y:S01]  /*1090*/  @P4 LDG.E.EL R8, desc[UR4][R6.64] ;  /* 0x0000000406084981 */ /* 0x000ea2000c2e1900 */
[----:B------:R-:W-:Y:S01]  /*10a0*/  PLOP3.LUT P1, PT, P1, P0, PT, 0x80, 0x0 ;  /* 0x000000000000781c */ /* 0x000fe20000f21070 */
[----:B------:R-:W-:-:S03]  /*10b0*/  VIADD R15, R5, 0x10 ;  /* 0x00000010050f7836 */ /* 0x000fc60000000000 */
[----:B------:R-:W-:Y:S01]  /*10c0*/  ISETP.LT.AND P1, PT, R0, 0x40, P1 ;  /* 0x000000400000780c */ /* 0x000fe20000f21270 */
[----:B------:R-:W-:Y:S01]  /*10d0*/  IMAD R9, R4, 0x4, R15 ;  /* 0x0000000404097824 */ /* 0x000fe200078e020f */
[----:B------:R-:W-:Y:S01]  /*10e0*/  ISETP.NE.AND P6, PT, R18, RZ, PT ;  /* 0x000000ff1200720c */ /* 0x000fe20003fc5270 */
[----:B------:R-:W-:Y:S01]  /*10f0*/  IMAD.MOV.U32 R18, RZ, RZ, RZ ;  /* 0x000000ffff127224 */ /* 0x000fe200078e00ff */
[----:B--2---:R-:W-:Y:S01]  /*1100*/  SEL R37, R8, 0xff800000, P4 ;  /* 0xff80000008257807 */ /* 0x004fe20002000000 */
[----:B------:R-:W-:-:S08]  /*1110*/  IMAD.WIDE R8, R9, 0x4, R2 ;  /* 0x0000000409087825 */ /* 0x000fd000078e0202 */
[----:B------:R1:W2:Y:S01]  /*1120*/  @P1 LDG.E.EL R18, desc[UR4][R8.64] ;  /* 0x0000000408121981 */ /* 0x0002a2000c2e1900 */
[-C--:B------:R-:W-:Y:S02]  /*1130*/  FSETP.NAN.AND P4, PT, R12, R12.reuse, PT ;  /* 0x0000000c0c00720b */ /* 0x080fe40003f88000 */
[----:B------:R-:W-:Y:S02]  /*1140*/  P2R R38, PR, RZ, 0x20 ;  /* 0x00000020ff267803 */ /* 0x000fe40000000000 */
[----:B------:R-:W-:-:S09]  /*1150*/  FSETP.GEU.AND P5, PT, R31, R12, PT ;  /* 0x0000000c1f00720b */ /* 0x000fd20003fae000 */
[----:B------:R-:W-:-:S04]  /*1160*/  @!P4 SEL R12, R12, R31, !P5 ;  /* 0x0000001f0c0cc207 */ /* 0x000fc80006800000 */
[----:B------:R-:W-:-:S04]  /*1170*/  FSETP.GEU.AND P4, PT, R12, R37, PT ;  /* 0x000000250c00720b */ /* 0x000fc80003f8e000 */
[----:B------:R-:W-:Y:S01]  /*1180*/  P2R R31, PR, RZ, 0x10 ;  /* 0x00000010ff1f7803 */ /* 0x000fe20000000000 */
[----:B------:R-:W-:Y:S02]  /*1190*/  IMAD.MOV.U32 R7, RZ, RZ, RZ ;  /* 0x000000ffff077224 */ /* 0x000fe400078e00ff */
[----:B-1----:R-:W-:-:S05]  /*11a0*/  IMAD.WIDE R8, R11, 0x4, R2 ;  /* 0x000000040b087825 */ /* 0x002fca00078e0202 */
[----:B------:R-:W3:Y:S01]  /*11b0*/  @P2 LDG.E.EL R7, desc[UR4][R8.64] ;  /* 0x0000000408072981 */ /* 0x000ee2000c2e1900 */
[----:B--2---:R-:W-:Y:S02]  /*11c0*/  SEL R6, R18, 0xff800000, P1 ;  /* 0xff80000012067807 */ /* 0x004fe40000800000 */
[----:B------:R-:W-:-:S13]  /*11d0*/  FSETP.NAN.AND P1, PT, R37, R37, PT ;  /* 0x000000252500720b */ /* 0x000fda0003f28000 */
[----:B------:R-:W-:Y:S02]  /*11e0*/  @!P1 SEL R37, R37, R12, !P4 ;  /* 0x0000000c25259207 */ /* 0x000fe40006000000 */
[-C--:B------:R-:W-:Y:S02]  /*11f0*/  FSETP.NAN.AND P4, PT, R6, R6.reuse, PT ;  /* 0x000000060600720b */ /* 0x080fe40003f88000 */
[----:B------:R-:W-:Y:S01]  /*1200*/  FSETP.GEU.AND P1, PT, R37, R6, PT ;  /* 0x000000062500720b */ /* 0x000fe20003f2e000 */
[----:B------:R-:W-:-:S10]  /*1210*/  IMAD.MOV.U32 R12, RZ, RZ, RZ ;  /* 0x000000ffff0c7224 */ /* 0x000fd400078e00ff */
[----:B------:R-:W-:Y:S02]  /*1220*/  @!P4 SEL R6, R6, R37, !P1 ;  /* 0x000000250606c207 */ /* 0x000fe40004800000 */
[----:B------:R-:W-:Y:S01]  /*1230*/  ISETP.NE.AND P4, PT, R16, RZ, PT ;  /* 0x000000ff1000720c */ /* 0x000fe20003f85270 */
[----:B------:R-:W-:-:S05]  /*1240*/  IMAD.WIDE R16, R17, 0x4, R2 ;  /* 0x0000000411107825 */ /* 0x000fca00078e0202 */
[----:B------:R1:W2:Y:S01]  /*1250*/  @P2 LDG.E.EL R12, desc[UR4][R16.64] ;  /* 0x00000004100c2981 */ /* 0x0002a2000c2e1900 */
[----:B---3--:R-:W-:Y:S02]  /*1260*/  SEL R7, R7, 0xff800000, P2 ;  /* 0xff80000007077807 */ /* 0x008fe40001000000 */
[----:B------:R-:W-:Y:S02]  /*1270*/  P2R R39, PR, RZ, 0x1 ;  /* 0x00000001ff277803 */ /* 0x000fe40000000000 */
[----:B------:R-:W-:Y:S02]  /*1280*/  ISETP.NE.AND P0, PT, R19, RZ, PT ;  /* 0x000000ff1300720c */ /* 0x000fe40003f05270 */
[----:B------:R-:W-:-:S04]  /*1290*/  SEL R19, RZ, 0x1, !P3 ;  /* 0x00000001ff137807 */ /* 0x000fc80005800000 */
[----:B------:R-:W-:Y:S02]  /*12a0*/  SEL R19, R19, 0x2, P0 ;  /* 0x0000000213137807 */ /* 0x000fe40000000000 */
[----:B------:R-:W-:Y:S02]  /*12b0*/  FSETP.GEU.AND P0, PT, R10, R7, PT ;  /* 0x000000070a00720b */ /* 0x000fe40003f0e000 */
[----:B------:R-:W-:Y:S02]  /*12c0*/  P2R R34, PR, RZ, 0x20 ;  /* 0x00000020ff227803 */ /* 0x000fe40000000000 */
[----:B------:R-:W-:Y:S02]  /*12d0*/  ISETP.NE.AND P5, PT, R22, RZ, PT ;  /* 0x000000ff1600720c */ /* 0x000fe40003fa5270 */
[----:B------:R-:W-:Y:S02]  /*12e0*/  ISETP.NE.AND P3, PT, R27, RZ, PT ;  /* 0x000000ff1b00720c */ /* 0x000fe40003f65270 */
[----:B------:R-:W-:-:S02]  /*12f0*/  SEL R22, RZ, 0x1, !P6 ;  /* 0x00000001ff167807 */ /* 0x000fc40007000000 */
[----:B------:R-:W-:Y:S02]  /*1300*/  P2R R18, PR, RZ, 0x2 ;  /* 0x00000002ff127803 */ /* 0x000fe40000000000 */
[----:B------:R-:W-:Y:S02]  /*1310*/  ISETP.NE.AND P1, PT, R26, RZ, PT ;  /* 0x000000ff1a00720c */ /* 0x000fe40003f25270 */
[----:B------:R-:W-:Y:S02]  /*1320*/  P2R R26, PR, RZ, 0x8 ;  /* 0x00000008ff1a7803 */ /* 0x000fe40000000000 */
[----:B------:R-:W-:Y:S02]  /*1330*/  ISETP.NE.AND P3, PT, R24, RZ, PT ;  /* 0x000000ff1800720c */ /* 0x000fe40003f65270 */
[----:B------:R-:W-:Y:S02]  /*1340*/  SEL R22, R22, 0x2, P5 ;  /* 0x0000000216167807 */ /* 0x000fe40002800000 */
[----:B-1----:R-:W-:-:S02]  /*1350*/  P2R R17, PR, RZ, 0x1 ;  /* 0x00000001ff117803 */ /* 0x002fc40000000000 */
[----:B------:R-:W-:Y:S01]  /*1360*/  SEL R22, R22, 0x3, P3 ;  /* 0x0000000316167807 */ /* 0x000fe20001800000 */
[----:B------:R-:W-:Y:S01]  /*1370*/  IMAD.WIDE R8, R13, 0x4, R2 ;  /* 0x000000040d087825 */ /* 0x000fe200078e0202 */
[----:B--2---:R-:W-:Y:S02]  /*1380*/  SEL R12, R12, 0xff800000, P2 ;  /* 0xff8000000c0c7807 */ /* 0x004fe40001000000 */
[----:B------:R-:W-:-:S13]  /*1390*/  FSETP.NAN.AND P2, PT, R7, R7, PT ;  /* 0x000000070700720b */ /* 0x000fda0003f48000 */
[----:B------:R-:W-:Y:S02]  /*13a0*/  @!P2 SEL R7, R7, R10, !P0 ;  /* 0x0000000a0707a207 */ /* 0x000fe40004000000 */
[----:B------:R-:W-:-:S04]  /*13b0*/  ISETP.NE.AND P2, PT, R20, RZ, PT ;  /* 0x000000ff1400720c */ /* 0x000fc80003f45270 */
[----:B------:R-:W-:Y:S02]  /*13c0*/  SEL R19, R19, 0x3, P2 ;  /* 0x0000000313137807 */ /* 0x000fe40001000000 */
[-C--:B------:R-:W-:Y:S02]  /*13d0*/  FSETP.NAN.AND P2, PT, R12, R12.reuse, PT ;  /* 0x0000000c0c00720b */ /* 0x080fe40003f48000 */
[----:B------:R-:W-:Y:S02]  /*13e0*/  FSETP.GEU.AND P3, PT, R7, R12, PT ;  /* 0x0000000c0700720b */ /* 0x000fe40003f6e000 */
[----:B------:R-:W-:-:S09]  /*13f0*/  ISETP.NE.AND P0, PT, R39, RZ, PT ;  /* 0x000000ff2700720c */ /* 0x000fd20003f05270 */
[----:B------:R-:W-:Y:S02]  /*1400*/  @!P2 SEL R12, R12, R7, !P3 ;  /* 0x000000070c0ca207 */ /* 0x000fe40005800000 */
[----:B------:R-:W-:Y:S01]  /*1410*/  ISETP.LT.AND P2, PT, R0, 0x40, P0 ;  /* 0x000000400000780c */ /* 0x000fe20000741270 */
[----:B------:R-:W-:-:S12]  /*1420*/  IMAD.MOV.U32 R7, RZ, RZ, RZ ;  /* 0x000000ffff077224 */ /* 0x000fd800078e00ff */
[----:B------:R-:W2:Y:S01]  /*1430*/  @P2 LDG.E.EL R7, desc[UR4][R8.64] ;  /* 0x0000000408072981 */ /* 0x000ea2000c2e1900 */
[----:B------:R-:W-:Y:S02]  /*1440*/  SEL R22, R22, 0x4, P4 ;  /* 0x0000000416167807 */ /* 0x000fe40002000000 */
[----:B------:R-:W-:Y:S01]  /*1450*/  P2R R16, PR, RZ, 0x8 ;  /* 0x00000008ff107803 */ /* 0x000fe20000000000 */
[----:B------:R-:W-:Y:S01]  /*1460*/  IMAD.WIDE R10, R15, 0x4, R2 ;  /* 0x000000040f0a7825 */ /* 0x000fe200078e0202 */
[----:B--2---:R-:W-:-:S04]  /*1470*/  SEL R7, R7, 0xff800000, P2 ;  /* 0xff80000007077807 */ /* 0x004fc80001000000 */
[-C--:B------:R-:W-:Y:S02]  /*1480*/  FSETP.NAN.AND P4, PT, R7, R7.reuse, PT ;  /* 0x000000070700720b */ /* 0x080fe40003f88000 */
[----:B------:R-:W-:-:S11]  /*1490*/  FSETP.GEU.AND P3, PT, R12, R7, PT ;  /* 0x000000070c00720b */ /* 0x000fd60003f6e000 */
[----:B------:R-:W-:Y:S01]  /*14a0*/  @!P4 SEL R7, R7, R12, !P3 ;  /* 0x0000000c0707c207 */ /* 0x000fe20005800000 */
[----:B------:R-:W-:-:S06]  /*14b0*/  IMAD.MOV.U32 R12, RZ, RZ, RZ ;  /* 0x000000ffff0c7224 */ /* 0x000fcc00078e00ff */
[----:B------:R-:W2:Y:S01]  /*14c0*/  @P2 LDG.E.EL R12, desc[UR4][R10.64] ;  /* 0x000000040a0c2981 */ /* 0x000ea2000c2e1900 */
[----:B------:R-:W-:Y:S02]  /*14d0*/  ISETP.NE.AND P6, PT, R25, RZ, PT ;  /* 0x000000ff1900720c */ /* 0x000fe40003fc5270 */
[----:B------:R-:W-:Y:S02]  /*14e0*/  P2R R25, PR, RZ, 0x8 ;  /* 0x00000008ff197803 */ /* 0x000fe40000000000 */
[----:B------:R-:W-:Y:S02]  /*14f0*/  SEL R19, R19, 0x4, P1 ;  /* 0x0000000413137807 */ /* 0x000fe40000800000 */
[----:B------:R-:W-:Y:S02]  /*1500*/  ISETP.NE.AND P3, PT, R26, RZ, PT ;  /* 0x000000ff1a00720c */ /* 0x000fe40003f65270 */
[----:B------:R-:W-:Y:S02]  /*1510*/  ISETP.NE.AND P5, PT, R29, RZ, PT ;  /* 0x000000ff1d00720c */ /* 0x000fe40003fa5270 */
[----:B------:R-:W-:-:S02]  /*1520*/  SEL R19, R19, 0x5, P3 ;  /* 0x0000000513137807 */ /* 0x000fc40001800000 */
[----:B------:R-:W-:Y:S02]  /*1530*/  SEL R22, R22, 0x5, P6 ;  /* 0x0000000516167807 */ /* 0x000fe40003000000 */
[----:B------:R-:W-:Y:S02]  /*1540*/  SEL R19, R19, 0x6, P5 ;  /* 0x0000000613137807 */ /* 0x000fe40002800000 */
[----:B------:R-:W-:-:S04]  /*1550*/  ISETP.NE.AND P5, PT, R28, RZ, PT ;  /* 0x000000ff1c00720c */ /* 0x000fc80003fa5270 */
[----:B------:R-:W-:Y:S01]  /*1560*/  PLOP3.LUT P5, PT, P5, P0, PT, 0x80, 0x0 ;  /* 0x000000000000781c */ /* 0x000fe20002fa1070 */
[----:B------:R-:W-:-:S03]  /*1570*/  VIADD R9, R5, 0x11 ;  /* 0x0000001105097836 */ /* 0x000fc60000000000 */
[----:B------:R-:W-:Y:S01]  /*1580*/  ISETP.LT.AND P5, PT, R0, 0x40, P5 ;  /* 0x000000400000780c */ /* 0x000fe20002fa1270 */
[----:B------:R-:W-:Y:S01]  /*1590*/  IMAD.MOV.U32 R8, RZ, RZ, RZ ;  /* 0x000000ffff087224 */ /* 0x000fe200078e00ff */
[----:B--2---:R-:W-:-:S04]  /*15a0*/  SEL R12, R12, 0xff800000, P2 ;  /* 0xff8000000c0c7807 */ /* 0x004fc80001000000 */
[-C--:B------:R-:W-:Y:S02]  /*15b0*/  FSETP.NAN.AND P6, PT, R12, R12.reuse, PT ;  /* 0x0000000c0c00720b */ /* 0x080fe40003fc8000 */
[----:B------:R-:W-:-:S11]  /*15c0*/  FSETP.GEU.AND P4, PT, R7, R12, PT ;  /* 0x0000000c0700720b */ /* 0x000fd60003f8e000 */
[----:B------:R-:W-:Y:S01]  /*15d0*/  @!P6 SEL R12, R12, R7, !P4 ;  /* 0x000000070c0ce207 */ /* 0x000fe20006000000 */
[----:B------:R-:W-:-:S04]  /*15e0*/  IMAD R7, R4, 0x4, R9 ;  /* 0x0000000404077824 */ /* 0x000fc800078e0209 */
[----:B------:R-:W-:-:S05]  /*15f0*/  IMAD.WIDE R10, R7, 0x4, R2 ;  /* 0x00000004070a7825 */ /* 0x000fca00078e0202 */
[----:B------:R-:W2:Y:S01]  /*1600*/  @P5 LDG.E.EL R8, desc[UR4][R10.64] ;  /* 0x000000040a085981 */ /* 0x000ea2000c2e1900 */
[----:B------:R-:W-:Y:S02]  /*1610*/  P2R R24, PR, RZ, 0x10 ;  /* 0x00000010ff187803 */ /* 0x000fe40000000000 */
[----:B------:R-:W-:-:S04]  /*1620*/  ISETP.NE.AND P4, PT, R30, RZ, PT ;  /* 0x000000ff1e00720c */ /* 0x000fc80003f85270 */
[----:B------:R-:W-:Y:S02]  /*1630*/  SEL R22, R22, 0x6, P4 ;  /* 0x0000000616167807 */ /* 0x000fe40002000000 */
[----:B------:R-:W-:-:S04]  /*1640*/  ISETP.NE.AND P4, PT, R17, RZ, PT ;  /* 0x000000ff1100720c */ /* 0x000fc80003f85270 */
[----:B------:R-:W-:Y:S02]  /*1650*/  P2R R20, PR, RZ, 0x10 ;  /* 0x00000010ff147803 */ /* 0x000fe40000000000 */
[----:B------:R-:W-:-:S04]  /*1660*/  ISETP.NE.AND P4, PT, R38, RZ, PT ;  /* 0x000000ff2600720c */ /* 0x000fc80003f85270 */
[----:B------:R-:W-:Y:S02]  /*1670*/  P2R R17, PR, RZ, 0x10 ;  /* 0x00000010ff117803 */ /* 0x000fe40000000000 */
[----:B------:R-:W-:Y:S01]  /*1680*/  ISETP.NE.AND P4, PT, R23, RZ, PT ;  /* 0x000000ff1700720c */ /* 0x000fe20003f85270 */
[----:B------:R-:W-:-:S03]  /*1690*/  IMAD.MOV.U32 R7, RZ, RZ, RZ ;  /* 0x000000ffff077224 */ /* 0x000fc600078e00ff */
[----:B------:R-:W-:Y:S02]  /*16a0*/  P2R R15, PR, RZ, 0x10 ;  /* 0x00000010ff0f7803 */ /* 0x000fe40000000000 */
[----:B------:R-:W-:Y:S02]  /*16b0*/  ISETP.NE.AND P4, PT, R14, RZ, PT ;  /* 0x000000ff0e00720c */ /* 0x000fe40003f85270 */
[----:B--2---:R-:W-:Y:S01]  /*16c0*/  SEL R14, R8, 0xff800000, P5 ;  /* 0xff800000080e7807 */ /* 0x004fe20002800000 */
[----:B------:R-:W-:-:S05]  /*16d0*/  IMAD.WIDE R8, R9, 0x4, R2 ;  /* 0x0000000409087825 */ /* 0x000fca00078e0202 */
[----:B------:R1:W2:Y:S01]  /*16e0*/  @P2 LDG.E.EL R7, desc[UR4][R8.64] ;  /* 0x0000000408072981 */ /* 0x0002a2000c2e1900 */
[----:B------:R-:W-:Y:S02]  /*16f0*/  ISETP.NE.AND P6, PT, R32, RZ, PT ;  /* 0x000000ff2000720c */ /* 0x000fe40003fc5270 */
[----:B------:R-:W-:Y:S02]  /*1700*/  ISETP.NE.AND P1, PT, R35, RZ, PT ;  /* 0x000000ff2300720c */ /* 0x000fe40003f25270 */
[----:B------:R-:W-:Y:S02]  /*1710*/  SEL R19, R19, 0x7, P6 ;  /* 0x0000000713137807 */ /* 0x000fe40003000000 */
[----:B------:R-:W-:Y:S02]  /*1720*/  ISETP.NE.AND P3, PT, R36, RZ, PT ;  /* 0x000000ff2400720c */ /* 0x000fe40003f65270 */
[----:B------:R-:W-:-:S04]  /*1730*/  SEL R22, R22, 0x7, P1 ;  /* 0x0000000716167807 */ /* 0x000fc80000800000 */
[----:B------:R-:W-:Y:S02]  /*1740*/  SEL R22, R22, 0x8, P3 ;  /* 0x0000000816167807 */ /* 0x000fe40001800000 */
[----:B------:R-:W-:Y:S01]  /*1750*/  FSETP.NAN.AND P3, PT, R14, R14, PT ;  /* 0x0000000e0e00720b */ /* 0x000fe20003f68000 */
[----:B------:R-:W-:-:S04]  /*1760*/  VIADD R5, R5, 0x12 ;  /* 0x0000001205057836 */ /* 0x000fc80000000000 */
[----:B-1----:R-:W-:-:S04]  /*1770*/  IMAD.WIDE R8, R5, 0x4, R2 ;  /* 0x0000000405087825 */ /* 0x002fc800078e0202 */
[----:B------:R-:W-:-:S04]  /*1780*/  IMAD R5, R4, 0x4, R5 ;  /* 0x0000000404057824 */ /* 0x000fc800078e0205 */
[----:B------:R-:W-:Y:S02]  /*1790*/  IMAD.WIDE R2, R5, 0x4, R2 ;  /* 0x0000000405027825 */ /* 0x000fe400078e0202 */
[----:B------:R-:W1:Y:S01]  /*17a0*/  LDC.64 R4, c[0x0][0x218] ;  /* 0x00008600ff047b82 */ /* 0x000e620000000a00 */
[----:B--2---:R-:W-:-:S04]  /*17b0*/  SEL R13, R7, 0xff800000, P2 ;  /* 0xff800000070d7807 */ /* 0x004fc80001000000 */
[-C--:B------:R-:W-:Y:S02]  /*17c0*/  FSETP.NAN.AND P6, PT, R13, R13.reuse, PT ;  /* 0x0000000d0d00720b */ /* 0x080fe40003fc8000 */
[----:B------:R-:W-:-:S11]  /*17d0*/  FSETP.GEU.AND P5, PT, R12, R13, PT ;  /* 0x0000000d0c00720b */ /* 0x000fd60003fae000 */
[----:B------:R-:W-:Y:S02]  /*17e0*/  @!P6 SEL R13, R13, R12, !P5 ;  /* 0x0000000c0d0de207 */ /* 0x000fe40006800000 */
[----:B------:R-:W-:-:S04]  /*17f0*/  ISETP.NE.AND P6, PT, R33, RZ, PT ;  /* 0x000000ff2100720c */ /* 0x000fc80003fc5270 */
[----:B------:R-:W-:Y:S02]  /*1800*/  SEL R19, R19, 0x8, P6 ;  /* 0x0000000813137807 */ /* 0x000fe40003000000 */
[----:B------:R-:W-:-:S04]  /*1810*/  FSETP.GEU.AND P6, PT, R6, R14, PT ;  /* 0x0000000e0600720b */ /* 0x000fc80003fce000 */
[----:B------:R-:W-:Y:S02]  /*1820*/  @!P3 SEL R14, R14, R6, !P6 ;  /* 0x000000060e0eb207 */ /* 0x000fe40007000000 */
[----:B------:R-:W-:-:S04]  /*1830*/  ISETP.NE.AND P3, PT, R21, RZ, PT ;  /* 0x000000ff1500720c */ /* 0x000fc80003f65270 */
[----:B------:R-:W-:-:S04]  /*1840*/  PLOP3.LUT P0, PT, P3, P0, PT, 0x80, 0x0 ;  /* 0x000000000000781c */ /* 0x000fc80001f01070 */
[----:B------:R-:W-:Y:S01]  /*1850*/  ISETP.LT.AND P0, PT, R0, 0x40, P0 ;  /* 0x000000400000780c */ /* 0x000fe20000701270 */
[----:B------:R-:W-:Y:S02]  /*1860*/  IMAD.MOV.U32 R7, RZ, RZ, RZ ;  /* 0x000000ffff077224 */ /* 0x000fe400078e00ff */
[----:B------:R-:W-:-:S06]  /*1870*/  IMAD.MOV.U32 R6, RZ, RZ, RZ ;  /* 0x000000ffff067224 */ /* 0x000fcc00078e00ff */
[----:B------:R-:W2:Y:S04]  /*1880*/  @P2 LDG.E.EL R6, desc[UR4][R8.64] ;  /* 0x0000000408062981 */ /* 0x000ea8000c2e1900 */
[----:B------:R1:W3:Y:S01]  /*1890*/  @P0 LDG.E.EL R7, desc[UR4][R2.64] ;  /* 0x0000000402070981 */ /* 0x0002e2000c2e1900 */
[----:B------:R-:W-:Y:S02]  /*18a0*/  SEL R19, R19, 0x9, P4 ;  /* 0x0000000913137807 */ /* 0x000fe40002000000 */
[----:B------:R-:W-:-:S04]  /*18b0*/  ISETP.NE.AND P4, PT, R15, RZ, PT ;  /* 0x000000ff0f00720c */ /* 0x000fc80003f85270 */
[----:B------:R-:W-:Y:S02]  /*18c0*/  SEL R22, R22, 0x9, P4 ;  /* 0x0000000916167807 */ /* 0x000fe40002000000 */
[----:B------:R-:W-:-:S04]  /*18d0*/  ISETP.NE.AND P4, PT, R17, RZ, PT ;  /* 0x000000ff1100720c */ /* 0x000fc80003f85270 */
[----:B------:R-:W-:Y:S02]  /*18e0*/  SEL R19, R19, 0xa, P4 ;  /* 0x0000000a13137807 */ /* 0x000fe40002000000 */
[----:B------:R-:W-:-:S04]  /*18f0*/  ISETP.NE.AND P4, PT, R20, RZ, PT ;  /* 0x000000ff1400720c */ /* 0x000fc80003f85270 */
[----:B------:R-:W-:Y:S02]  /*1900*/  SEL R22, R22, 0xa, P4 ;  /* 0x0000000a16167807 */ /* 0x000fe40002000000 */
[----:B------:R-:W-:Y:S02]  /*1910*/  ISETP.NE.AND P1, PT, R34, RZ, PT ;  /* 0x000000ff2200720c */ /* 0x000fe40003f25270 */
[----:B------:R-:W-:Y:S02]  /*1920*/  ISETP.NE.AND P3, PT, R31, RZ, PT ;  /* 0x000000ff1f00720c */ /* 0x000fe40003f65270 */
[----:B------:R-:W-:Y:S02]  /*1930*/  SEL R19, R19, 0xb, P1 ;  /* 0x0000000b13137807 */ /* 0x000fe40000800000 */
[----:B------:R-:W-:Y:S02]  /*1940*/  ISETP.NE.AND P4, PT, R24, RZ, PT ;  /* 0x000000ff1800720c */ /* 0x000fe40003f85270 */
[----:B------:R-:W-:-:S02]  /*1950*/  ISETP.NE.AND P1, PT, R18, RZ, PT ;  /* 0x000000ff1200720c */ /* 0x000fc40003f25270 */
[----:B------:R-:W-:-:S04]  /*1960*/  SEL R19, R19, 0xc, P3 ;  /* 0x0000000c13137807 */ /* 0x000fc80001800000 */
[----:B------:R-:W-:Y:S01]  /*1970*/  SEL R19, R19, 0xd, P1 ;  /* 0x0000000d13137807 */ /* 0x000fe20000800000 */
[----:B-1----:R-:W-:-:S03]  /*1980*/  IMAD.WIDE R2, R0, 0x4, R4 ;  /* 0x0000000400027825 */ /* 0x002fc600078e0204 */
[----:B------:R-:W-:Y:S02]  /*1990*/  SEL R19, R19, 0xe, P6 ;  /* 0x0000000e13137807 */ /* 0x000fe40003000000 */
[----:B--2---:R-:W-:Y:S02]  /*19a0*/  SEL R6, R6, 0xff800000, P2 ;  /* 0xff80000006067807 */ /* 0x004fe40001000000 */
[----:B---3--:R-:W-:Y:S02]  /*19b0*/  SEL R7, R7, 0xff800000, P0 ;  /* 0xff80000007077807 */ /* 0x008fe40000000000 */
[----:B------:R-:W-:Y:S02]  /*19c0*/  ISETP.NE.AND P0, PT, R16, RZ, PT ;  /* 0x000000ff1000720c */ /* 0x000fe40003f05270 */
[----:B------:R-:W-:Y:S02]  /*19d0*/  ISETP.NE.AND P2, PT, R25, RZ, PT ;  /* 0x000000ff1900720c */ /* 0x000fe40003f45270 */
[----:B------:R-:W-:-:S02]  /*19e0*/  SEL R22, R22, 0xb, P0 ;  /* 0x0000000b16167807 */ /* 0x000fc40000000000 */
[-C--:B------:R-:W-:Y:S02]  /*19f0*/  FSETP.NAN.AND P0, PT, R6, R6.reuse, PT ;  /* 0x000000060600720b */ /* 0x080fe40003f08000 */
[----:B------:R-:W-:Y:S02]  /*1a00*/  SEL R22, R22, 0xc, P2 ;  /* 0x0000000c16167807 */ /* 0x000fe40001000000 */
[----:B------:R-:W-:Y:S02]  /*1a10*/  FSETP.NAN.AND P2, PT, R7, R7, PT ;  /* 0x000000070700720b */ /* 0x000fe40003f48000 */
[----:B------:R-:W-:Y:S02]  /*1a20*/  SEL R22, R22, 0xd, P4 ;  /* 0x0000000d16167807 */ /* 0x000fe40002000000 */
[----:B------:R-:W-:Y:S02]  /*1a30*/  ISETP.GE.AND P4, PT, R0, 0x40, PT ;  /* 0x000000400000780c */ /* 0x000fe40003f86270 */
[----:B------:R-:W-:-:S02]  /*1a40*/  FSETP.GEU.AND P1, PT, R13, R6, PT ;  /* 0x000000060d00720b */ /* 0x000fc40003f2e000 */
[----:B------:R-:W-:Y:S02]  /*1a50*/  SEL R22, R22, 0xe, P5 ;  /* 0x0000000e16167807 */ /* 0x000fe40002800000 */
[----:B------:R-:W-:Y:S02]  /*1a60*/  FSETP.GEU.AND P3, PT, R14, R7, PT ;  /* 0x000000070e00720b */ /* 0x000fe40003f6e000 */
[----:B------:R-:W-:Y:S02]  /*1a70*/  SEL R8, R22, 0xf, P1 ;  /* 0x0000000f16087807 */ /* 0x000fe40000800000 */
[----:B------:R-:W-:Y:S02]  /*1a80*/  @!P0 SEL R6, R6, R13, !P1 ;  /* 0x0000000d06068207 */ /* 0x000fe40004800000 */
[----:B------:R-:W-:Y:S02]  /*1a90*/  @!P2 SEL R7, R7, R14, !P3 ;  /* 0x0000000e0707a207 */ /* 0x000fe40005800000 */
[----:B------:R-:W-:-:S02]  /*1aa0*/  IADD3 R4, P0, R0, UR6, RZ ;  /* 0x0000000600047c10 */ /* 0x000fc4000ff1e0ff */
[----:B------:R-:W-:Y:S02]  /*1ab0*/  SEL R19, R19, 0xf, P3 ;  /* 0x0000000f13137807 */ /* 0x000fe40001800000 */
[----:B------:R-:W-:Y:S01]  /*1ac0*/  LOP3.LUT R8, R8, 0xff, RZ, 0xc0, !PT ;  /* 0x000000ff08087812 */ /* 0x000fe200078ec0ff */
[----:B------:R1:W-:Y:S01]  /*1ad0*/  @!P4 STG.E.64 desc[UR4][R2.64], R6 ;  /* 0x000000060200c986 */ /* 0x0003e2000c101b04 */
[----:B------:R-:W-:-:S03]  /*1ae0*/  LEA.HI.X.SX32 R5, R0, UR7, 0x1, P0 ;  /* 0x0000000700057c11 */ /* 0x000fc600080f0eff */
[----:B------:R-:W-:Y:S01]  /*1af0*/  IMAD R19, R19, 0x100, R8 ;  /* 0x0000010013137824 */ /* 0x000fe200078e0208 */
[----:B------:R-:W-:Y:S06]  /*1b00*/  @P4 EXIT ;  /* 0x000000000000494d */ /* 0x000fec0003800000 */
[----:B------:R-:W-:Y:S01]  /*1b10*/  STG.E.U16 desc[UR4][R4.64], R19 ;  /* 0x0000001304007986 */ /* 0x000fe2000c101504 */
[----:B------:R-:W-:Y:S05]  /*1b20*/  EXIT ;  /* 0x000000000000794d */ /* 0x000fea0003800000 */
.L_x_0:
[----:B------:R-:W-:-:S00]  /*1b30*/  BRA `(.L_x_0) ;  /* 0xfffffffc00fc7947 */ /* 0x000fc0000383ffff */
[----:B------:R-:W-:-:S00]  /*1b40*/  NOP ;  /* 0x0000000000007918 */ /* 0x000fc00000000000 */
        /* <DEDUP_REMOVED lines=11> */
.L_x_1:


//--------------------- .nv.constant0.triton_poi_fused_max_pool2d_with_indices_1 --------------------------
	.section	.nv.constant0.triton_poi_fused_max_pool2d_with_indices_1,"a",@progbits
	.sectionflags	@""
	.align	4
.nv.constant0.triton_poi_fused_max_pool2d_with_indices_1:
	.zero		556
